	.headerflags	@"EF_CUDA_TEXMODE_UNIFIED EF_CUDA_64BIT_ADDRESS EF_CUDA_ACCELERATORS EF_CUDA_SM90 EF_CUDA_VIRTUAL_SM(EF_CUDA_SM90)"
	.elftype	@"ET_EXEC"


//--------------------- .nv.info                  --------------------------
	.section	.nv.info,"",@"SHT_CUDA_INFO"
	.align	4


	//----- nvinfo : EIATTR_REGCOUNT
	.align		4
        /*0000*/ 	.byte	0x04, 0x2f
        /*0002*/ 	.short	(.L_1 - .L_0)
	.align		4
.L_0:
        /*0004*/ 	.word	index@(triton_poi_fused_add_mul_5)
        /*0008*/ 	.word	0x00000016


	//----- nvinfo : EIATTR_MIN_STACK_SIZE
	.align		4
.L_1:
        /*000c*/ 	.byte	0x04, 0x12
        /*000e*/ 	.short	(.L_3 - .L_2)
	.align		4
.L_2:
        /*0010*/ 	.word	index@(triton_poi_fused_add_mul_5)
        /*0014*/ 	.word	0x00000000


	//----- nvinfo : EIATTR_FRAME_SIZE
	.align		4
.L_3:
        /*0018*/ 	.byte	0x04, 0x11
        /*001a*/ 	.short	(.L_5 - .L_4)
	.align		4
.L_4:
        /*001c*/ 	.word	index@(triton_poi_fused_add_mul_5)
        /*0020*/ 	.word	0x00000000


	//----- nvinfo : EIATTR_MIN_STACK_SIZE
	.align		4
.L_5:
        /*0024*/ 	.byte	0x04, 0x12
        /*0026*/ 	.short	(.L_7 - .L_6)
	.align		4
.L_6:
        /*0028*/ 	.word	index@(triton_poi_fused_add_mul_5)
        /*002c*/ 	.word	0x00000000
.L_7:


//--------------------- .nv.info.triton_poi_fused_add_mul_5 --------------------------
	.section	.nv.info.triton_poi_fused_add_mul_5,"",@"SHT_CUDA_INFO"
	.sectionflags	@""
	.align	4


	//----- nvinfo : EIATTR_CUDA_API_VERSION
	.align		4
        /*0000*/ 	.byte	0x04, 0x37
        /*0002*/ 	.short	(.L_9 - .L_8)
.L_8:
        /*0004*/ 	.word	0x0000007c


	//----- nvinfo : EIATTR_KPARAM_INFO
	.align		4
.L_9:
        /*0008*/ 	.byte	0x04, 0x17
        /*000a*/ 	.short	(.L_11 - .L_10)
.L_10:
        /*000c*/ 	.word	0x00000000
        /*0010*/ 	.short	0x0006
        /*0012*/ 	.short	0x0030
        /*0014*/ 	.byte	0x00, 0xf0, 0x11, 0x00


	//----- nvinfo : EIATTR_KPARAM_INFO
	.align		4
.L_11:
        /*0018*/ 	.byte	0x04, 0x17
        /*001a*/ 	.short	(.L_13 - .L_12)
.L_12:
        /*001c*/ 	.word	0x00000000
        /*0020*/ 	.short	0x0005
        /*0022*/ 	.short	0x0028
        /*0024*/ 	.byte	0x00, 0xf4, 0x21, 0x00


	//----- nvinfo : EIATTR_KPARAM_INFO
	.align		4
.L_13:
        /*0028*/ 	.byte	0x04, 0x17
        /*002a*/ 	.short	(.L_15 - .L_14)
.L_14:
        /*002c*/ 	.word	0x00000000
        /*0030*/ 	.short	0x0004
        /*0032*/ 	.short	0x0020
        /*0034*/ 	.byte	0x00, 0xf4, 0x21, 0x00


	//----- nvinfo : EIATTR_KPARAM_INFO
	.align		4
.L_15:
        /*0038*/ 	.byte	0x04, 0x17
        /*003a*/ 	.short	(.L_17 - .L_16)
.L_16:
        /*003c*/ 	.word	0x00000000
        /*0040*/ 	.short	0x0003
        /*0042*/ 	.short	0x0018
        /*0044*/ 	.byte	0x00, 0xf4, 0x21, 0x00


	//----- nvinfo : EIATTR_KPARAM_INFO
	.align		4
.L_17:
        /*0048*/ 	.byte	0x04, 0x17
        /*004a*/ 	.short	(.L_19 - .L_18)
.L_18:
        /*004c*/ 	.word	0x00000000
        /*0050*/ 	.short	0x0002
        /*0052*/ 	.short	0x0010
        /*0054*/ 	.byte	0x00, 0xf4, 0x21, 0x00


	//----- nvinfo : EIATTR_KPARAM_INFO
	.align		4
.L_19:
        /*0058*/ 	.byte	0x04, 0x17
        /*005a*/ 	.short	(.L_21 - .L_20)
.L_20:
        /*005c*/ 	.word	0x00000000
        /*0060*/ 	.short	0x0001
        /*0062*/ 	.short	0x0008
        /*0064*/ 	.byte	0x00, 0xf4, 0x21, 0x00


	//----- nvinfo : EIATTR_KPARAM_INFO
	.align		4
.L_21:
        /*0068*/ 	.byte	0x04, 0x17
        /*006a*/ 	.short	(.L_23 - .L_22)
.L_22:
        /*006c*/ 	.word	0x00000000
        /*0070*/ 	.short	0x0000
        /*0072*/ 	.short	0x0000
        /*0074*/ 	.byte	0x00, 0xf4, 0x21, 0x00


	//----- nvinfo : EIATTR_SPARSE_MMA_MASK
	.align		4
.L_23:
        /*0078*/ 	.byte	0x03, 0x50
        /*007a*/ 	.short	0x0000


	//----- nvinfo : EIATTR_MAXREG_COUNT
	.align		4
        /*007c*/ 	.byte	0x03, 0x1b
        /*007e*/ 	.short	0x00ff


	//----- nvinfo : EIATTR_EXIT_INSTR_OFFSETS
	.align		4
        /*0080*/ 	.byte	0x04, 0x1c
        /*0082*/ 	.short	(.L_25 - .L_24)


	//   ....[0]....
.L_24:
        /*0084*/ 	.word	0x00000270


	//   ....[1]....
        /*0088*/ 	.word	0x00000290


	//----- nvinfo : EIATTR_REQNTID
	.align		4
.L_25:
        /*008c*/ 	.byte	0x04, 0x10
        /*008e*/ 	.short	(.L_27 - .L_26)
.L_26:
        /*0090*/ 	.word	0x00000020
        /*0094*/ 	.word	0x00000001
        /*0098*/ 	.word	0x00000001


	//----- nvinfo : EIATTR_CBANK_PARAM_SIZE
	.align		4
.L_27:
        /*009c*/ 	.byte	0x03, 0x19
        /*009e*/ 	.short	0x0034


	//----- nvinfo : EIATTR_PARAM_CBANK
	.align		4
        /*00a0*/ 	.byte	0x04, 0x0a
        /*00a2*/ 	.short	(.L_29 - .L_28)
	.align		4
.L_28:
        /*00a4*/ 	.word	index@(.nv.constant0.triton_poi_fused_add_mul_5)
        /*00a8*/ 	.short	0x0210
        /*00aa*/ 	.short	0x0034


	//----- nvinfo : EIATTR_SW_WAR
	.align		4
.L_29:
        /*00ac*/ 	.byte	0x04, 0x36
        /*00ae*/ 	.short	(.L_31 - .L_30)
.L_30:
        /*00b0*/ 	.word	0x00000008
.L_31:


//--------------------- .nv.callgraph             --------------------------
	.section	.nv.callgraph,"",@"SHT_CUDA_CALLGRAPH"
	.align	4
	.sectionentsize	8
	.align		4
        /*0000*/ 	.word	0x00000000
	.align		4
        /*0004*/ 	.word	0xffffffff
	.align		4
        /*0008*/ 	.word	0x00000000
	.align		4
        /*000c*/ 	.word	0xfffffffe
	.align		4
        /*0010*/ 	.word	0x00000000
	.align		4
        /*0014*/ 	.word	0xfffffffd
	.align		4
        /*0018*/ 	.word	0x00000000
	.align		4
        /*001c*/ 	.word	0xfffffffc


//--------------------- .text.triton_poi_fused_add_mul_5 --------------------------
	.section	.text.triton_poi_fused_add_mul_5,"ax",@progbits
	.align	128
        .global         triton_poi_fused_add_mul_5
        .type           triton_poi_fused_add_mul_5,@function
        .size           triton_poi_fused_add_mul_5,(.L_x_1 - triton_poi_fused_add_mul_5)
        .other          triton_poi_fused_add_mul_5,@"STO_CUDA_ENTRY STV_DEFAULT"
triton_poi_fused_add_mul_5:
.text.triton_poi_fused_add_mul_5:
[----:B------:R-:W0:Y:S01]  /*0000*/  LDC R1, c[0x0][0x28] ;  /* 0x00000a00ff017b82 */ /* 0x000e220000000800 */
[----:B------:R-:W1:Y:S07]  /*0010*/  S2R R18, SR_TID.X ;  /* 0x0000000000127919 */ /* 0x000e6e0000002100 */
[----:B------:R-:W2:Y:S01]  /*0020*/  LDC.64 R8, c[0x0][0x228] ;  /* 0x00008a00ff087b82 */ /* 0x000ea20000000a00 */
[----:B------:R-:W-:Y:S01]  /*0030*/  IMAD.MOV.U32 R19, RZ, RZ, RZ ;  /* 0x000000ffff137224 */ /* 0x000fe200078e00ff */
[----:B------:R-:W-:Y:S01]  /*0040*/  CS2R R16, SRZ ;  /* 0x0000000000107805 */ /* 0x000fe2000001ff00 */
[----:B------:R-:W3:Y:S01]  /*0050*/  S2R R15, SR_CTAID.X ;  /* 0x00000000000f7919 */ /* 0x000ee20000002500 */
[----:B------:R-:W-:Y:S01]  /*0060*/  IMAD.MOV.U32 R14, RZ, RZ, RZ ;  /* 0x000000ffff0e7224 */ /* 0x000fe200078e00ff */
[----:B------:R-:W-:-:S03]  /*0070*/  ULDC.64 UR4, c[0x0][0x208] ;  /* 0x0000820000047ab9 */ /* 0x000fc60000000a00 */
[----:B------:R-:W4:Y:S08]  /*0080*/  LDC.64 R2, c[0x0][0x210] ;  /* 0x00008400ff027b82 */ /* 0x000f300000000a00 */
[----:B------:R-:W5:Y:S08]  /*0090*/  LDC.64 R4, c[0x0][0x218] ;  /* 0x00008600ff047b82 */ /* 0x000f700000000a00 */
[----:B------:R-:W2:Y:S01]  /*00a0*/  LDC.64 R10, c[0x0][0x230] ;  /* 0x00008c00ff0a7b82 */ /* 0x000ea20000000a00 */
[----:B-1----:R-:W-:-:S02]  /*00b0*/  LOP3.LUT R0, R18, 0xf, RZ, 0xc0, !PT ;  /* 0x0000000f12007812 */ /* 0x002fc400078ec0ff */
[----:B---3--:R-:W-:Y:S02]  /*00c0*/  SHF.R.S32.HI R6, RZ, 0x1b, R15 ;  /* 0x0000001bff067819 */ /* 0x008fe4000001140f */
[----:B------:R-:W-:Y:S02]  /*00d0*/  LEA R15, R15, R0, 0x4 ;  /* 0x000000000f0f7211 */ /* 0x000fe400078e20ff */
[----:B------:R-:W-:Y:S02]  /*00e0*/  SGXT R0, R6, 0x1 ;  /* 0x000000010600781a */ /* 0x000fe40000000200 */
[----:B------:R-:W1:Y:S01]  /*00f0*/  LDC.64 R6, c[0x0][0x220] ;  /* 0x00008800ff067b82 */ /* 0x000e620000000a00 */
[C---:B------:R-:W-:Y:S01]  /*0100*/  ISETP.GE.AND P0, PT, R15.reuse, 0x10, PT ;  /* 0x000000100f00780c */ /* 0x040fe20003f06270 */
[----:B----4-:R-:W-:Y:S01]  /*0110*/  IMAD.WIDE R2, R15, 0x4, R2 ;  /* 0x000000040f027825 */ /* 0x010fe200078e0202 */
[----:B------:R-:W-:-:S03]  /*0120*/  LEA.HI R0, R0, R15, RZ, 0x2 ;  /* 0x0000000f00007211 */ /* 0x000fc600078f10ff */
[----:B-----5:R-:W-:Y:S01]  /*0130*/  IMAD.WIDE R4, R15, 0x4, R4 ;  /* 0x000000040f047825 */ /* 0x020fe200078e0204 */
[----:B------:R-:W-:-:S04]  /*0140*/  LOP3.LUT R0, R0, 0xfffffffc, RZ, 0xc0, !PT ;  /* 0xfffffffc00007812 */ /* 0x000fc800078ec0ff */
[----:B------:R-:W-:Y:S01]  /*0150*/  IADD3 R13, R15, -R0, RZ ;  /* 0x800000000f0d7210 */ /* 0x000fe20007ffe0ff */
[----:B------:R-:W-:Y:S02]  /*0160*/  HFMA2.MMA R0, -RZ, RZ, 0, 0 ;  /* 0x00000000ff007435 */ /* 0x000fe400000001ff */
[----:B------:R-:W3:Y:S02]  /*0170*/  @!P0 LDG.E R17, desc[UR4][R4.64] ;  /* 0x0000000404118981 */ /* 0x000ee4000c1e1900 */
[----:B--2---:R-:W-:Y:S02]  /*0180*/  IMAD.WIDE R8, R13, 0x4, R8 ;  /* 0x000000040d087825 */ /* 0x004fe400078e0208 */
[----:B------:R-:W2:Y:S03]  /*0190*/  LDC.64 R12, c[0x0][0x238] ;  /* 0x00008e00ff0c7b82 */ /* 0x000ea60000000a00 */
[----:B------:R-:W4:Y:S01]  /*01a0*/  @!P0 LDG.E.EL R19, desc[UR4][R8.64] ;  /* 0x0000000408138981 */ /* 0x000f22000c2e1900 */
[----:B-1----:R-:W-:-:S03]  /*01b0*/  IMAD.WIDE R6, R15, 0x4, R6 ;  /* 0x000000040f067825 */ /* 0x002fc600078e0206 */
[----:B------:R2:W3:Y:S04]  /*01c0*/  @!P0 LDG.E R0, desc[UR4][R2.64] ;  /* 0x0000000402008981 */ /* 0x0004e8000c1e1900 */
[----:B------:R-:W4:Y:S01]  /*01d0*/  @!P0 LDG.E R14, desc[UR4][R6.64] ;  /* 0x00000004060e8981 */ /* 0x000f22000c1e1900 */
[----:B0-----:R-:W-:-:S05]  /*01e0*/  IMAD.WIDE R10, R15, 0x4, R10 ;  /* 0x000000040f0a7825 */ /* 0x001fca00078e020a */
[----:B------:R-:W5:Y:S01]  /*01f0*/  @!P0 LDG.E R16, desc[UR4][R10.64] ;  /* 0x000000040a108981 */ /* 0x000f62000c1e1900 */
[----:B------:R-:W-:-:S04]  /*0200*/  LOP3.LUT P0, RZ, R18, 0x10, RZ, 0xc0, !PT ;  /* 0x0000001012ff7812 */ /* 0x000fc8000780c0ff */
[C---:B------:R-:W-:Y:S01]  /*0210*/  ISETP.LT.AND P0, PT, R15.reuse, 0x10, !P0 ;  /* 0x000000100f00780c */ /* 0x040fe20004701270 */
[----:B--2---:R-:W-:-:S04]  /*0220*/  IMAD.WIDE R2, R15, 0x4, R12 ;  /* 0x000000040f027825 */ /* 0x004fc800078e020c */
[----:B---3--:R-:W-:Y:S01]  /*0230*/  FADD R0, R17, R0 ;  /* 0x0000000011007221 */ /* 0x008fe20000000000 */
[----:B----4-:R-:W-:-:S04]  /*0240*/  FADD R19, R19, R14 ;  /* 0x0000000e13137221 */ /* 0x010fc80000000000 */
[----:B------:R-:W-:-:S04]  /*0250*/  FADD R19, R0, R19 ;  /* 0x0000001300137221 */ /* 0x000fc80000000000 */
[----:B-----5:R-:W-:Y:S01]  /*0260*/  FMUL R19, R19, R16 ;  /* 0x0000001013137220 */ /* 0x020fe20000400000 */
[----:B------:R-:W-:Y:S06]  /*0270*/  @!P0 EXIT ;  /* 0x000000000000894d */ /* 0x000fec0003800000 */
[----:B------:R-:W-:Y:S01]  /*0280*/  STG.E desc[UR4][R2.64], R19 ;  /* 0x0000001302007986 */ /* 0x000fe2000c101904 */
[----:B------:R-:W-:Y:S05]  /*0290*/  EXIT ;  /* 0x000000000000794d */ /* 0x000fea0003800000 */
.L_x_0:
[----:B------:R-:W-:-:S00]  /*02a0*/  BRA `(.L_x_0) ;  /* 0xfffffffc00fc7947 */ /* 0x000fc0000383ffff */
[----:B------:R-:W-:-:S00]  /*02b0*/  NOP ;  /* 0x0000000000007918 */ /* 0x000fc00000000000 */
        /* <DEDUP_REMOVED lines=12> */
.L_x_1:


//--------------------- .nv.constant0.triton_poi_fused_add_mul_5 --------------------------
	.section	.nv.constant0.triton_poi_fused_add_mul_5,"a",@progbits
	.sectionflags	@""
	.align	4
.nv.constant0.triton_poi_fused_add_mul_5:
	.zero		580
